//
// Generated by NVIDIA NVVM Compiler
//
// Compiler Build ID: CL-36424714
// Cuda compilation tools, release 13.0, V13.0.88
// Based on NVVM 20.0.0
//

.version 9.0
.target sm_100
.address_size 64

	// .globl	_Z6warmupv

.visible .entry _Z6warmupv()
{


	ret;

}
	// .globl	_Z10reducationPfS_i
.visible .entry _Z10reducationPfS_i(
	.param .u64 .ptr .align 1 _Z10reducationPfS_i_param_0,
	.param .u64 .ptr .align 1 _Z10reducationPfS_i_param_1,
	.param .u32 _Z10reducationPfS_i_param_2
)
{
	.reg .pred 	%p<12>;
	.reg .b32 	%r<11>;
	.reg .b32 	%f<29>;
	.reg .b64 	%rd<11>;

	ld.param.u64 	%rd4, [_Z10reducationPfS_i_param_0];
	ld.param.u64 	%rd3, [_Z10reducationPfS_i_param_1];
	ld.param.u32 	%r5, [_Z10reducationPfS_i_param_2];
	cvta.to.global.u64 	%rd1, %rd4;
	mov.u32 	%r1, %ctaid.x;
	shl.b32 	%r6, %r1, 9;
	mov.u32 	%r2, %tid.x;
	add.s32 	%r7, %r6, %r2;
	setp.gt.u32 	%p1, %r2, 255;
	add.s32 	%r8, %r7, 256;
	setp.ge.s32 	%p2, %r8, %r5;
	mul.wide.s32 	%rd5, %r7, 4;
	add.s64 	%rd2, %rd1, %rd5;
	or.pred  	%p3, %p1, %p2;
	@%p3 bra 	$L__BB1_2;
	ld.global.f32 	%f1, [%rd2+1024];
	ld.global.f32 	%f2, [%rd2];
	add.f32 	%f3, %f1, %f2;
	st.global.f32 	[%rd2], %f3;
	bar.sync 	0;
$L__BB1_2:
	setp.gt.u32 	%p4, %r2, 127;
	add.s32 	%r9, %r7, 128;
	setp.ge.s32 	%p5, %r9, %r5;
	or.pred  	%p6, %p4, %p5;
	@%p6 bra 	$L__BB1_4;
	ld.global.f32 	%f4, [%rd2+512];
	ld.global.f32 	%f5, [%rd2];
	add.f32 	%f6, %f4, %f5;
	st.global.f32 	[%rd2], %f6;
	bar.sync 	0;
$L__BB1_4:
	setp.gt.u32 	%p7, %r2, 63;
	add.s32 	%r10, %r7, 64;
	setp.ge.s32 	%p8, %r10, %r5;
	or.pred  	%p9, %p7, %p8;
	@%p9 bra 	$L__BB1_6;
	ld.global.f32 	%f7, [%rd2+256];
	ld.global.f32 	%f8, [%rd2];
	add.f32 	%f9, %f7, %f8;
	st.global.f32 	[%rd2], %f9;
	bar.sync 	0;
$L__BB1_6:
	setp.gt.u32 	%p10, %r2, 31;
	@%p10 bra 	$L__BB1_9;
	mul.wide.u32 	%rd6, %r7, 4;
	add.s64 	%rd7, %rd1, %rd6;
	ld.volatile.global.f32 	%f10, [%rd7+128];
	ld.volatile.global.f32 	%f11, [%rd7];
	add.f32 	%f12, %f10, %f11;
	st.volatile.global.f32 	[%rd7], %f12;
	ld.volatile.global.f32 	%f13, [%rd7+64];
	ld.volatile.global.f32 	%f14, [%rd7];
	add.f32 	%f15, %f13, %f14;
	st.volatile.global.f32 	[%rd7], %f15;
	ld.volatile.global.f32 	%f16, [%rd7+32];
	ld.volatile.global.f32 	%f17, [%rd7];
	add.f32 	%f18, %f16, %f17;
	st.volatile.global.f32 	[%rd7], %f18;
	ld.volatile.global.f32 	%f19, [%rd7+16];
	ld.volatile.global.f32 	%f20, [%rd7];
	add.f32 	%f21, %f19, %f20;
	st.volatile.global.f32 	[%rd7], %f21;
	ld.volatile.global.f32 	%f22, [%rd7+8];
	ld.volatile.global.f32 	%f23, [%rd7];
	add.f32 	%f24, %f22, %f23;
	st.volatile.global.f32 	[%rd7], %f24;
	ld.volatile.global.f32 	%f25, [%rd7+4];
	ld.volatile.global.f32 	%f26, [%rd7];
	add.f32 	%f27, %f25, %f26;
	st.volatile.global.f32 	[%rd7], %f27;
	setp.ne.s32 	%p11, %r2, 0;
	@%p11 bra 	$L__BB1_9;
	ld.global.f32 	%f28, [%rd2];
	cvta.to.global.u64 	%rd8, %rd3;
	mul.wide.u32 	%rd9, %r1, 4;
	add.s64 	%rd10, %rd8, %rd9;
	st.global.f32 	[%rd10], %f28;
$L__BB1_9:
	ret;

}


// ===== COMPILED SASS (sm_100) =====

	.target	sm_100

	.elftype	@"ET_EXEC"


//--------------------- .note.nv.tkinfo           --------------------------
	.section	.note.nv.tkinfo,"",@"SHT_NOTE"
	.sectionflags	@"SHF_NOTE_NV_TKINFO"
	.tkinfo
        /*0018*/ 	.word	0x00000002
        /*0030*/ 	.string	""
        /*0030*/ 	.string	"ptxas"
        /*0030*/ 	.string	"Cuda compilation tools, release 13.0, V13.0.88"
        /*0030*/ 	.string	"Build cuda_13.0.r13.0/compiler.36424714_0"
        /*0030*/ 	.string	"-arch sm_100 -m 64 "



//--------------------- .note.nv.cuinfo           --------------------------
	.section	.note.nv.cuinfo,"",@"SHT_NOTE"
	.sectionflags	@"SHF_NOTE_NV_CUINFO"
        /*0018*/ 	.short	0x0002
        /*001a*/ 	.short	0x0064
        /*001c*/ 	.short	0x0082
	.zero		2


//--------------------- .nv.info                  --------------------------
	.section	.nv.info,"",@"SHT_CUDA_INFO"
	.align	4


	//----- nvinfo : EIATTR_REGCOUNT
	.align		4
        /*0000*/ 	.byte	0x04, 0x2f
        /*0002*/ 	.short	(.L_1 - .L_0)
	.align		4
.L_0:
        /*0004*/ 	.word	index@(_Z6warmupv)
        /*0008*/ 	.word	0x00000004


	//----- nvinfo : EIATTR_FRAME_SIZE
	.align		4
.L_1:
        /*000c*/ 	.byte	0x04, 0x11
        /*000e*/ 	.short	(.L_3 - .L_2)
	.align		4
.L_2:
        /*0010*/ 	.word	index@(_Z6warmupv)
        /*0014*/ 	.word	0x00000000


	//----- nvinfo : EIATTR_REGCOUNT
	.align		4
.L_3:
        /*0018*/ 	.byte	0x04, 0x2f
        /*001a*/ 	.short	(.L_5 - .L_4)
	.align		4
.L_4:
        /*001c*/ 	.word	index@(_Z10reducationPfS_i)
        /*0020*/ 	.word	0x00000012


	//----- nvinfo : EIATTR_FRAME_SIZE
	.align		4
.L_5:
        /*0024*/ 	.byte	0x04, 0x11
        /*0026*/ 	.short	(.L_7 - .L_6)
	.align		4
.L_6:
        /*0028*/ 	.word	index@(_Z10reducationPfS_i)
        /*002c*/ 	.word	0x00000000


	//----- nvinfo : EIATTR_MIN_STACK_SIZE
	.align		4
.L_7:
        /*0030*/ 	.byte	0x04, 0x12
        /*0032*/ 	.short	(.L_9 - .L_8)
	.align		4
.L_8:
        /*0034*/ 	.word	index@(_Z10reducationPfS_i)
        /*0038*/ 	.word	0x00000000


	//----- nvinfo : EIATTR_MIN_STACK_SIZE
	.align		4
.L_9:
        /*003c*/ 	.byte	0x04, 0x12
        /*003e*/ 	.short	(.L_11 - .L_10)
	.align		4
.L_10:
        /*0040*/ 	.word	index@(_Z6warmupv)
        /*0044*/ 	.word	0x00000000
.L_11:


//--------------------- .nv.compat                --------------------------
	.section	.nv.compat,"",@"SHT_CUDA_COMPAT_INFO"
	.align	4
        /*0000*/ 	.byte	0x02, 0x09, 0x00, 0x00, 0x02, 0x02, 0x01, 0x00, 0x02, 0x05, 0x05, 0x00, 0x03, 0x07, 0x01, 0x01
        /*0010*/ 	.byte	0x02, 0x03, 0x00, 0x00, 0x02, 0x06, 0x01, 0x00, 0x04, 0x0b, 0x08, 0x00, 0x09, 0x00, 0x00, 0x00
        /*0020*/ 	.byte	0x00, 0x00, 0x00, 0x00


//--------------------- .nv.info._Z10reducationPfS_i --------------------------
	.section	.nv.info._Z10reducationPfS_i,"",@"SHT_CUDA_INFO"
	.sectionflags	@""
	.align	4


	//----- nvinfo : EIATTR_CUDA_API_VERSION
	.align		4
        /*0000*/ 	.byte	0x04, 0x37
        /*0002*/ 	.short	(.L_13 - .L_12)
.L_12:
        /*0004*/ 	.word	0x00000082


	//----- nvinfo : EIATTR_KPARAM_INFO
	.align		4
.L_13:
        /*0008*/ 	.byte	0x04, 0x17
        /*000a*/ 	.short	(.L_15 - .L_14)
.L_14:
        /*000c*/ 	.word	0x00000000
        /*0010*/ 	.short	0x0002
        /*0012*/ 	.short	0x0010
        /*0014*/ 	.byte	0x00, 0xf0, 0x11, 0x00


	//----- nvinfo : EIATTR_KPARAM_INFO
	.align		4
.L_15:
        /*0018*/ 	.byte	0x04, 0x17
        /*001a*/ 	.short	(.L_17 - .L_16)
.L_16:
        /*001c*/ 	.word	0x00000000
        /*0020*/ 	.short	0x0001
        /*0022*/ 	.short	0x0008
        /*0024*/ 	.byte	0x00, 0xf5, 0x21, 0x00


	//----- nvinfo : EIATTR_KPARAM_INFO
	.align		4
.L_17:
        /*0028*/ 	.byte	0x04, 0x17
        /*002a*/ 	.short	(.L_19 - .L_18)
.L_18:
        /*002c*/ 	.word	0x00000000
        /*0030*/ 	.short	0x0000
        /*0032*/ 	.short	0x0000
        /*0034*/ 	.byte	0x00, 0xf5, 0x21, 0x00


	//----- nvinfo : EIATTR_SPARSE_MMA_MASK
	.align		4
.L_19:
        /*0038*/ 	.byte	0x03, 0x50
        /*003a*/ 	.short	0x0000


	//----- nvinfo : EIATTR_MAXREG_COUNT
	.align		4
        /*003c*/ 	.byte	0x03, 0x1b
        /*003e*/ 	.short	0x00ff


	//----- nvinfo : EIATTR_NUM_BARRIERS
	.align		4
        /*0040*/ 	.byte	0x02, 0x4c
        /*0042*/ 	.byte	0x01
	.zero		1


	//----- nvinfo : EIATTR_MERCURY_ISA_VERSION
	.align		4
        /*0044*/ 	.byte	0x03, 0x5f
        /*0046*/ 	.short	0x0101


	//----- nvinfo : EIATTR_VRC_CTA_INIT_COUNT
	.align		4
        /*0048*/ 	.byte	0x02, 0x4a
	.zero		1
	.zero		1


	//----- nvinfo : EIATTR_EXIT_INSTR_OFFSETS
	.align		4
        /*004c*/ 	.byte	0x04, 0x1c
        /*004e*/ 	.short	(.L_21 - .L_20)


	//   ....[0]....
.L_20:
        /*0050*/ 	.word	0x00000270


	//   ....[1]....
        /*0054*/ 	.word	0x00000420


	//   ....[2]....
        /*0058*/ 	.word	0x00000470


	//----- nvinfo : EIATTR_CRS_STACK_SIZE
	.align		4
.L_21:
        /*005c*/ 	.byte	0x04, 0x1e
        /*005e*/ 	.short	(.L_23 - .L_22)
.L_22:
        /*0060*/ 	.word	0x00000000


	//----- nvinfo : EIATTR_CBANK_PARAM_SIZE
	.align		4
.L_23:
        /*0064*/ 	.byte	0x03, 0x19
        /*0066*/ 	.short	0x0014


	//----- nvinfo : EIATTR_PARAM_CBANK
	.align		4
        /*0068*/ 	.byte	0x04, 0x0a
        /*006a*/ 	.short	(.L_25 - .L_24)
	.align		4
.L_24:
        /*006c*/ 	.word	index@(.nv.constant0._Z10reducationPfS_i)
        /*0070*/ 	.short	0x0380
        /*0072*/ 	.short	0x0014


	//----- nvinfo : EIATTR_SW_WAR
	.align		4
.L_25:
        /*0074*/ 	.byte	0x04, 0x36
        /*0076*/ 	.short	(.L_27 - .L_26)
.L_26:
        /*0078*/ 	.word	0x00000008
.L_27:


//--------------------- .nv.info._Z6warmupv       --------------------------
	.section	.nv.info._Z6warmupv,"",@"SHT_CUDA_INFO"
	.sectionflags	@""
	.align	4


	//----- nvinfo : EIATTR_CUDA_API_VERSION
	.align		4
        /*0000*/ 	.byte	0x04, 0x37
        /*0002*/ 	.short	(.L_29 - .L_28)
.L_28:
        /*0004*/ 	.word	0x00000082


	//----- nvinfo : EIATTR_SPARSE_MMA_MASK
	.align		4
.L_29:
        /*0008*/ 	.byte	0x03, 0x50
        /*000a*/ 	.short	0x0000


	//----- nvinfo : EIATTR_MAXREG_COUNT
	.align		4
        /*000c*/ 	.byte	0x03, 0x1b
        /*000e*/ 	.short	0x00ff


	//----- nvinfo : EIATTR_MERCURY_ISA_VERSION
	.align		4
        /*0010*/ 	.byte	0x03, 0x5f
        /*0012*/ 	.short	0x0101


	//----- nvinfo : EIATTR_VRC_CTA_INIT_COUNT
	.align		4
        /*0014*/ 	.byte	0x02, 0x4a
	.zero		1
	.zero		1


	//----- nvinfo : EIATTR_EXIT_INSTR_OFFSETS
	.align		4
        /*0018*/ 	.byte	0x04, 0x1c
        /*001a*/ 	.short	(.L_31 - .L_30)


	//   ....[0]....
.L_30:
        /*001c*/ 	.word	0x00000010


	//----- nvinfo : EIATTR_SW_WAR
	.align		4
.L_31:
        /*0020*/ 	.byte	0x04, 0x36
        /*0022*/ 	.short	(.L_33 - .L_32)
.L_32:
        /*0024*/ 	.word	0x00000008
.L_33:


//--------------------- .nv.callgraph             --------------------------
	.section	.nv.callgraph,"",@"SHT_CUDA_CALLGRAPH"
	.align	4
	.sectionentsize	8
	.align		4
        /*0000*/ 	.word	0x00000000
	.align		4
        /*0004*/ 	.word	0xffffffff
	.align		4
        /*0008*/ 	.word	0x00000000
	.align		4
        /*000c*/ 	.word	0xfffffffe
	.align		4
        /*0010*/ 	.word	0x00000000
	.align		4
        /*0014*/ 	.word	0xfffffffd
	.align		4
        /*0018*/ 	.word	0x00000000
	.align		4
        /*001c*/ 	.word	0xfffffffc


//--------------------- .text._Z10reducationPfS_i --------------------------
	.section	.text._Z10reducationPfS_i,"ax",@progbits
	.align	128
        .global         _Z10reducationPfS_i
        .type           _Z10reducationPfS_i,@function
        .size           _Z10reducationPfS_i,(.L_x_5 - _Z10reducationPfS_i)
        .other          _Z10reducationPfS_i,@"STO_CUDA_ENTRY STV_DEFAULT"
_Z10reducationPfS_i:
.text._Z10reducationPfS_i:
[----:B------:R-:W-:Y:S01]  /*0000*/  LDC R1, c[0x0][0x37c] ;  /* 0x0000df00ff017b82 */ /* 0x000fe20000000800 */
[----:B------:R-:W0:Y:S01]  /*0010*/  S2R R0, SR_CTAID.X ;  /* 0x0000000000007919 */ /* 0x000e220000002500 */
[----:B------:R-:W1:Y:S06]  /*0020*/  LDCU UR6, c[0x0][0x390] ;  /* 0x00007200ff0677ac */ /* 0x000e6c0008000800 */
[----:B------:R-:W2:Y:S01]  /*0030*/  LDC.64 R4, c[0x0][0x380] ;  /* 0x0000e000ff047b82 */ /* 0x000ea20000000a00 */
[----:B------:R-:W0:Y:S01]  /*0040*/  S2R R7, SR_TID.X ;  /* 0x0000000000077919 */ /* 0x000e220000002100 */
[----:B------:R-:W3:Y:S01]  /*0050*/  LDCU.64 UR4, c[0x0][0x358] ;  /* 0x00006b00ff0477ac */ /* 0x000ee20008000a00 */
[----:B0-----:R-:W-:-:S02]  /*0060*/  LEA R9, R0, R7, 0x9 ;  /* 0x0000000700097211 */ /* 0x001fc400078e48ff */
[----:B------:R-:W-:Y:S02]  /*0070*/  ISETP.GT.U32.AND P3, PT, R7, 0x1f, PT ;  /* 0x0000001f0700780c */ /* 0x000fe40003f64070 */
[C---:B------:R-:W-:Y:S02]  /*0080*/  IADD3 R2, PT, PT, R9.reuse, 0x100, RZ ;  /* 0x0000010009027810 */ /* 0x040fe40007ffe0ff */
[C---:B------:R-:W-:Y:S02]  /*0090*/  IADD3 R3, PT, PT, R9.reuse, 0x80, RZ ;  /* 0x0000008009037810 */ /* 0x040fe40007ffe0ff */
[----:B-1----:R-:W-:Y:S02]  /*00a0*/  ISETP.GE.AND P1, PT, R2, UR6, PT ;  /* 0x0000000602007c0c */ /* 0x002fe4000bf26270 */
[----:B------:R-:W-:Y:S02]  /*00b0*/  IADD3 R6, PT, PT, R9, 0x40, RZ ;  /* 0x0000004009067810 */ /* 0x000fe40007ffe0ff */
[----:B------:R-:W-:-:S02]  /*00c0*/  ISETP.GT.U32.OR P1, PT, R7, 0xff, P1 ;  /* 0x000000ff0700780c */ /* 0x000fc40000f24470 */
[----:B------:R-:W-:Y:S01]  /*00d0*/  ISETP.GE.AND P2, PT, R3, UR6, PT ;  /* 0x0000000603007c0c */ /* 0x000fe2000bf46270 */
[----:B--2---:R-:W-:Y:S01]  /*00e0*/  IMAD.WIDE R2, R9, 0x4, R4 ;  /* 0x0000000409027825 */ /* 0x004fe200078e0204 */
[----:B------:R-:W-:Y:S02]  /*00f0*/  ISETP.GE.AND P0, PT, R6, UR6, PT ;  /* 0x0000000606007c0c */ /* 0x000fe4000bf06270 */
[C---:B------:R-:W-:Y:S02]  /*0100*/  ISETP.GT.U32.OR P2, PT, R7.reuse, 0x7f, P2 ;  /* 0x0000007f0700780c */ /* 0x040fe40001744470 */
[----:B------:R-:W-:-:S05]  /*0110*/  ISETP.GT.U32.OR P0, PT, R7, 0x3f, P0 ;  /* 0x0000003f0700780c */ /* 0x000fca0000704470 */
[----:B---3--:R-:W-:Y:S08]  /*0120*/  @P1 BRA `(.L_x_0) ;  /* 0x0000000000181947 */ /* 0x008ff00003800000 */
[----:B------:R-:W2:Y:S04]  /*0130*/  LDG.E R6, desc[UR4][R2.64+0x400] ;  /* 0x0004000402067981 */ /* 0x000ea8000c1e1900 */
[----:B------:R-:W2:Y:S01]  /*0140*/  LDG.E R11, desc[UR4][R2.64] ;  /* 0x00000004020b7981 */ /* 0x000ea2000c1e1900 */
[----:B------:R-:W-:Y:S05]  /*0150*/  WARPSYNC.ALL ;  /* 0x0000000000007948 */ /* 0x000fea0003800000 */
[----:B--2---:R-:W-:-:S05]  /*0160*/  FADD R11, R6, R11 ;  /* 0x0000000b060b7221 */ /* 0x004fca0000000000 */
[----:B------:R0:W-:Y:S01]  /*0170*/  STG.E desc[UR4][R2.64], R11 ;  /* 0x0000000b02007986 */ /* 0x0001e2000c101904 */
[----:B------:R-:W-:Y:S06]  /*0180*/  BAR.SYNC.DEFER_BLOCKING 0x0 ;  /* 0x0000000000007b1d */ /* 0x000fec0000010000 */
.L_x_0:
[----:B------:R-:W-:Y:S05]  /*0190*/  @P2 BRA `(.L_x_1) ;  /* 0x0000000000182947 */ /* 0x000fea0003800000 */
[----:B------:R-:W2:Y:S04]  /*01a0*/  LDG.E R6, desc[UR4][R2.64+0x200] ;  /* 0x0002000402067981 */ /* 0x000ea8000c1e1900 */
[----:B0-----:R-:W2:Y:S01]  /*01b0*/  LDG.E R11, desc[UR4][R2.64] ;  /* 0x00000004020b7981 */ /* 0x001ea2000c1e1900 */
[----:B------:R-:W-:Y:S05]  /*01c0*/  WARPSYNC.ALL ;  /* 0x0000000000007948 */ /* 0x000fea0003800000 */
[----:B--2---:R-:W-:-:S05]  /*01d0*/  FADD R11, R6, R11 ;  /* 0x0000000b060b7221 */ /* 0x004fca0000000000 */
[----:B------:R1:W-:Y:S01]  /*01e0*/  STG.E desc[UR4][R2.64], R11 ;  /* 0x0000000b02007986 */ /* 0x0003e2000c101904 */
[----:B------:R-:W-:Y:S06]  /*01f0*/  BAR.SYNC.DEFER_BLOCKING 0x0 ;  /* 0x0000000000007b1d */ /* 0x000fec0000010000 */
.L_x_1:
[----:B------:R-:W-:Y:S05]  /*0200*/  @P0 BRA `(.L_x_2) ;  /* 0x0000000000180947 */ /* 0x000fea0003800000 */
[----:B------:R-:W2:Y:S04]  /*0210*/  LDG.E R6, desc[UR4][R2.64+0x100] ;  /* 0x0001000402067981 */ /* 0x000ea8000c1e1900 */
[----:B01----:R-:W2:Y:S01]  /*0220*/  LDG.E R11, desc[UR4][R2.64] ;  /* 0x00000004020b7981 */ /* 0x003ea2000c1e1900 */
[----:B------:R-:W-:Y:S05]  /*0230*/  WARPSYNC.ALL ;  /* 0x0000000000007948 */ /* 0x000fea0003800000 */
[----:B--2---:R-:W-:-:S05]  /*0240*/  FADD R11, R6, R11 ;  /* 0x0000000b060b7221 */ /* 0x004fca0000000000 */
[----:B------:R2:W-:Y:S01]  /*0250*/  STG.E desc[UR4][R2.64], R11 ;  /* 0x0000000b02007986 */ /* 0x0005e2000c101904 */
[----:B------:R-:W-:Y:S06]  /*0260*/  BAR.SYNC.DEFER_BLOCKING 0x0 ;  /* 0x0000000000007b1d */ /* 0x000fec0000010000 */
.L_x_2:
[----:B------:R-:W-:Y:S05]  /*0270*/  @P3 EXIT ;  /* 0x000000000000394d */ /* 0x000fea0003800000 */
[----:B------:R-:W-:-:S05]  /*0280*/  IMAD.WIDE.U32 R4, R9, 0x4, R4 ;  /* 0x0000000409047825 */ /* 0x000fca00078e0004 */
[----:B------:R-:W3:Y:S04]  /*0290*/  LDG.E.STRONG.SYS R6, desc[UR4][R4.64+0x80] ;  /* 0x0000800404067981 */ /* 0x000ee8000c1f5900 */
[----:B------:R-:W3:Y:S02]  /*02a0*/  LDG.E.STRONG.SYS R9, desc[UR4][R4.64] ;  /* 0x0000000404097981 */ /* 0x000ee4000c1f5900 */
[----:B---3--:R-:W-:-:S05]  /*02b0*/  FADD R9, R6, R9 ;  /* 0x0000000906097221 */ /* 0x008fca0000000000 */
[----:B------:R3:W-:Y:S04]  /*02c0*/  STG.E.STRONG.SYS desc[UR4][R4.64], R9 ;  /* 0x0000000904007986 */ /* 0x0007e8000c115904 */
[----:B------:R-:W4:Y:S04]  /*02d0*/  LDG.E.STRONG.SYS R6, desc[UR4][R4.64+0x40] ;  /* 0x0000400404067981 */ /* 0x000f28000c1f5900 */
[----:B012---:R-:W4:Y:S02]  /*02e0*/  LDG.E.STRONG.SYS R11, desc[UR4][R4.64] ;  /* 0x00000004040b7981 */ /* 0x007f24000c1f5900 */
[----:B----4-:R-:W-:-:S05]  /*02f0*/  FADD R11, R6, R11 ;  /* 0x0000000b060b7221 */ /* 0x010fca0000000000 */
[----:B------:R0:W-:Y:S04]  /*0300*/  STG.E.STRONG.SYS desc[UR4][R4.64], R11 ;  /* 0x0000000b04007986 */ /* 0x0001e8000c115904 */
[----:B------:R-:W2:Y:S04]  /*0310*/  LDG.E.STRONG.SYS R6, desc[UR4][R4.64+0x20] ;  /* 0x0000200404067981 */ /* 0x000ea8000c1f5900 */
[----:B------:R-:W2:Y:S02]  /*0320*/  LDG.E.STRONG.SYS R13, desc[UR4][R4.64] ;  /* 0x00000004040d7981 */ /* 0x000ea4000c1f5900 */
[----:B--2---:R-:W-:-:S05]  /*0330*/  FADD R13, R6, R13 ;  /* 0x0000000d060d7221 */ /* 0x004fca0000000000 */
[----:B------:R1:W-:Y:S04]  /*0340*/  STG.E.STRONG.SYS desc[UR4][R4.64], R13 ;  /* 0x0000000d04007986 */ /* 0x0003e8000c115904 */
[----:B------:R-:W2:Y:S04]  /*0350*/  LDG.E.STRONG.SYS R6, desc[UR4][R4.64+0x10] ;  /* 0x0000100404067981 */ /* 0x000ea8000c1f5900 */
[----:B------:R-:W2:Y:S02]  /*0360*/  LDG.E.STRONG.SYS R15, desc[UR4][R4.64] ;  /* 0x00000004040f7981 */ /* 0x000ea4000c1f5900 */
[----:B--2---:R-:W-:-:S05]  /*0370*/  FADD R15, R6, R15 ;  /* 0x0000000f060f7221 */ /* 0x004fca0000000000 */
[----:B------:R1:W-:Y:S04]  /*0380*/  STG.E.STRONG.SYS desc[UR4][R4.64], R15 ;  /* 0x0000000f04007986 */ /* 0x0003e8000c115904 */
[----:B------:R-:W2:Y:S04]  /*0390*/  LDG.E.STRONG.SYS R6, desc[UR4][R4.64+0x8] ;  /* 0x0000080404067981 */ /* 0x000ea8000c1f5900 */
[----:B---3--:R-:W2:Y:S02]  /*03a0*/  LDG.E.STRONG.SYS R9, desc[UR4][R4.64] ;  /* 0x0000000404097981 */ /* 0x008ea4000c1f5900 */
[----:B--2---:R-:W-:-:S05]  /*03b0*/  FADD R9, R6, R9 ;  /* 0x0000000906097221 */ /* 0x004fca0000000000 */
[----:B------:R1:W-:Y:S04]  /*03c0*/  STG.E.STRONG.SYS desc[UR4][R4.64], R9 ;  /* 0x0000000904007986 */ /* 0x0003e8000c115904 */
[----:B------:R-:W2:Y:S04]  /*03d0*/  LDG.E.STRONG.SYS R6, desc[UR4][R4.64+0x4] ;  /* 0x0000040404067981 */ /* 0x000ea8000c1f5900 */
[----:B0-----:R-:W2:Y:S01]  /*03e0*/  LDG.E.STRONG.SYS R11, desc[UR4][R4.64] ;  /* 0x00000004040b7981 */ /* 0x001ea2000c1f5900 */
[----:B------:R-:W-:Y:S01]  /*03f0*/  ISETP.NE.AND P0, PT, R7, RZ, PT ;  /* 0x000000ff0700720c */ /* 0x000fe20003f05270 */
[----:B--2---:R-:W-:-:S05]  /*0400*/  FADD R11, R6, R11 ;  /* 0x0000000b060b7221 */ /* 0x004fca0000000000 */
[----:B------:R1:W-:Y:S07]  /*0410*/  STG.E.STRONG.SYS desc[UR4][R4.64], R11 ;  /* 0x0000000b04007986 */ /* 0x0003ee000c115904 */
[----:B------:R-:W-:Y:S05]  /*0420*/  @P0 EXIT ;  /* 0x000000000000094d */ /* 0x000fea0003800000 */
[----:B------:R-:W2:Y:S01]  /*0430*/  LDG.E R3, desc[UR4][R2.64] ;  /* 0x0000000402037981 */ /* 0x000ea2000c1e1900 */
[----:B-1----:R-:W0:Y:S02]  /*0440*/  LDC.64 R4, c[0x0][0x388] ;  /* 0x0000e200ff047b82 */ /* 0x002e240000000a00 */
[----:B0-----:R-:W-:-:S05]  /*0450*/  IMAD.WIDE.U32 R4, R0, 0x4, R4 ;  /* 0x0000000400047825 */ /* 0x001fca00078e0004 */
[----:B--2---:R-:W-:Y:S01]  /*0460*/  STG.E desc[UR4][R4.64], R3 ;  /* 0x0000000304007986 */ /* 0x004fe2000c101904 */
[----:B------:R-:W-:Y:S05]  /*0470*/  EXIT ;  /* 0x000000000000794d */ /* 0x000fea0003800000 */
.L_x_3:
[----:B------:R-:W-:-:S00]  /*0480*/  BRA `(.L_x_3) ;  /* 0xfffffffc00fc7947 */ /* 0x000fc0000383ffff */
[----:B------:R-:W-:-:S00]  /*0490*/  NOP ;  /* 0x0000000000007918 */ /* 0x000fc00000000000 */
        /* <DEDUP_REMOVED lines=14> */
.L_x_5:


//--------------------- .text._Z6warmupv          --------------------------
	.section	.text._Z6warmupv,"ax",@progbits
	.align	128
        .global         _Z6warmupv
        .type           _Z6warmupv,@function
        .size           _Z6warmupv,(.L_x_6 - _Z6warmupv)
        .other          _Z6warmupv,@"STO_CUDA_ENTRY STV_DEFAULT"
_Z6warmupv:
.text._Z6warmupv:
[----:B------:R-:W-:Y:S01]  /*0000*/  LDC R1, c[0x0][0x37c] ;  /* 0x0000df00ff017b82 */ /* 0x000fe20000000800 */
[----:B------:R-:W-:Y:S05]  /*0010*/  EXIT ;  /* 0x000000000000794d */ /* 0x000fea0003800000 */
.L_x_4:
        /* <DEDUP_REMOVED lines=14> */
.L_x_6:


//--------------------- .nv.shared.reserved.0     --------------------------
	.section	.nv.shared.reserved.0,"aw",@nobits
	.weak		__nv_reservedSMEM_offset_0_alias
	.size		__nv_reservedSMEM_offset_0_alias, 0, 64
	.other		__nv_reservedSMEM_offset_0_alias,@"STO_CUDA_RESERVED_SHARED STV_DEFAULT"
__nv_reservedSMEM_offset_0_alias:
	.zero		0
	.zero		64


//--------------------- .nv.constant0._Z10reducationPfS_i --------------------------
	.section	.nv.constant0._Z10reducationPfS_i,"a",@progbits
	.sectionflags	@""
	.align	4
.nv.constant0._Z10reducationPfS_i:
	.zero		916


//--------------------- .nv.constant0._Z6warmupv  --------------------------
	.section	.nv.constant0._Z6warmupv,"a",@progbits
	.sectionflags	@""
	.align	4
.nv.constant0._Z6warmupv:
	.zero		896


//--------------------- SYMBOLS --------------------------

	.type		.nv.reservedSmem.offset0,@object
	.size		.nv.reservedSmem.offset0,0x4
